//
// Generated by NVIDIA NVVM Compiler
//
// Compiler Build ID: CL-36424714
// Cuda compilation tools, release 13.0, V13.0.88
// Based on NVVM 20.0.0
//

.version 9.0
.target sm_100
.address_size 64

	// .globl	_Z3addv
.extern .func  (.param .b32 func_retval0) vprintf
(
	.param .b64 vprintf_param_0,
	.param .b64 vprintf_param_1
)
;
.global .align 1 .b8 $str[70] = {103, 114, 105, 100, 68, 105, 109, 46, 120, 58, 32, 37, 100, 32, 45, 45, 32, 98, 108, 111, 99, 107, 73, 100, 120, 46, 120, 58, 32, 37, 100, 32, 45, 45, 32, 98, 108, 111, 99, 107, 68, 105, 109, 46, 120, 58, 32, 37, 100, 32, 45, 45, 32, 116, 104, 114, 101, 97, 100, 73, 100, 120, 46, 120, 58, 32, 37, 100, 10};

.visible .entry _Z3addv()
{
	.local .align 16 .b8 	__local_depot0[16];
	.reg .b64 	%SP;
	.reg .b64 	%SPL;
	.reg .b32 	%r<7>;
	.reg .b64 	%rd<5>;

	mov.u64 	%SPL, __local_depot0;
	cvta.local.u64 	%SP, %SPL;
	add.u64 	%rd1, %SP, 0;
	add.u64 	%rd2, %SPL, 0;
	mov.u32 	%r1, %nctaid.x;
	mov.u32 	%r2, %ctaid.x;
	mov.u32 	%r3, %ntid.x;
	mov.u32 	%r4, %tid.x;
	st.local.v4.u32 	[%rd2], {%r1, %r2, %r3, %r4};
	mov.u64 	%rd3, $str;
	cvta.global.u64 	%rd4, %rd3;
	{ // callseq 0, 0
	.param .b64 param0;
	st.param.b64 	[param0], %rd4;
	.param .b64 param1;
	st.param.b64 	[param1], %rd1;
	.param .b32 retval0;
	call.uni (retval0), 
	vprintf, 
	(
	param0, 
	param1
	);
	ld.param.b32 	%r5, [retval0];
	} // callseq 0
	ret;

}


// ===== COMPILED SASS (sm_100) =====

	.target	sm_100

	.elftype	@"ET_EXEC"


//--------------------- .note.nv.tkinfo           --------------------------
	.section	.note.nv.tkinfo,"",@"SHT_NOTE"
	.sectionflags	@"SHF_NOTE_NV_TKINFO"
	.tkinfo
        /*0018*/ 	.word	0x00000002
        /*0030*/ 	.string	""
        /*0030*/ 	.string	"ptxas"
        /*0030*/ 	.string	"Cuda compilation tools, release 13.0, V13.0.88"
        /*0030*/ 	.string	"Build cuda_13.0.r13.0/compiler.36424714_0"
        /*0030*/ 	.string	"-arch sm_100 -m 64 "



//--------------------- .note.nv.cuinfo           --------------------------
	.section	.note.nv.cuinfo,"",@"SHT_NOTE"
	.sectionflags	@"SHF_NOTE_NV_CUINFO"
        /*0018*/ 	.short	0x0002
        /*001a*/ 	.short	0x0064
        /*001c*/ 	.short	0x0082
	.zero		2


//--------------------- .nv.info                  --------------------------
	.section	.nv.info,"",@"SHT_CUDA_INFO"
	.align	4


	//----- nvinfo : EIATTR_REGCOUNT
	.align		4
        /*0000*/ 	.byte	0x04, 0x2f
        /*0002*/ 	.short	(.L_2 - .L_1)
	.align		4
.L_1:
        /*0004*/ 	.word	index@(_Z3addv)
        /*0008*/ 	.word	0x00000018


	//----- nvinfo : EIATTR_FRAME_SIZE
	.align		4
.L_2:
        /*000c*/ 	.byte	0x04, 0x11
        /*000e*/ 	.short	(.L_4 - .L_3)
	.align		4
.L_3:
        /*0010*/ 	.word	index@(_Z3addv)
        /*0014*/ 	.word	0x00000010


	//----- nvinfo : EIATTR_MIN_STACK_SIZE
	.align		4
.L_4:
        /*0018*/ 	.byte	0x04, 0x12
        /*001a*/ 	.short	(.L_6 - .L_5)
	.align		4
.L_5:
        /*001c*/ 	.word	index@(_Z3addv)
        /*0020*/ 	.word	0x00000010
.L_6:


//--------------------- .nv.compat                --------------------------
	.section	.nv.compat,"",@"SHT_CUDA_COMPAT_INFO"
	.align	4
        /*0000*/ 	.byte	0x02, 0x09, 0x00, 0x00, 0x02, 0x02, 0x01, 0x00, 0x02, 0x05, 0x05, 0x00, 0x03, 0x07, 0x01, 0x01
        /*0010*/ 	.byte	0x02, 0x03, 0x00, 0x00, 0x02, 0x06, 0x01, 0x00, 0x04, 0x0b, 0x08, 0x00, 0x09, 0x00, 0x00, 0x00
        /*0020*/ 	.byte	0x00, 0x00, 0x00, 0x00


//--------------------- .nv.info._Z3addv          --------------------------
	.section	.nv.info._Z3addv,"",@"SHT_CUDA_INFO"
	.sectionflags	@""
	.align	4


	//----- nvinfo : EIATTR_CUDA_API_VERSION
	.align		4
        /*0000*/ 	.byte	0x04, 0x37
        /*0002*/ 	.short	(.L_8 - .L_7)
.L_7:
        /*0004*/ 	.word	0x00000082


	//----- nvinfo : EIATTR_SPARSE_MMA_MASK
	.align		4
.L_8:
        /*0008*/ 	.byte	0x03, 0x50
        /*000a*/ 	.short	0x0000


	//----- nvinfo : EIATTR_MAXREG_COUNT
	.align		4
        /*000c*/ 	.byte	0x03, 0x1b
        /*000e*/ 	.short	0x00ff


	//----- nvinfo : EIATTR_EXTERNS
	.align		4
        /*0010*/ 	.byte	0x04, 0x0f
        /*0012*/ 	.short	(.L_10 - .L_9)


	//   ....[0]....
	.align		4
.L_9:
        /*0014*/ 	.word	index@(vprintf)


	//----- nvinfo : EIATTR_MERCURY_ISA_VERSION
	.align		4
.L_10:
        /*0018*/ 	.byte	0x03, 0x5f
        /*001a*/ 	.short	0x0101


	//----- nvinfo : EIATTR_VRC_CTA_INIT_COUNT
	.align		4
        /*001c*/ 	.byte	0x02, 0x4a
	.zero		1
	.zero		1


	//----- nvinfo : EIATTR_SYSCALL_OFFSETS
	.align		4
        /*0020*/ 	.byte	0x04, 0x46
        /*0022*/ 	.short	(.L_12 - .L_11)


	//   ....[0]....
.L_11:
        /*0024*/ 	.word	0x00000110


	//----- nvinfo : EIATTR_EXIT_INSTR_OFFSETS
	.align		4
.L_12:
        /*0028*/ 	.byte	0x04, 0x1c
        /*002a*/ 	.short	(.L_14 - .L_13)


	//   ....[0]....
.L_13:
        /*002c*/ 	.word	0x00000120


	//----- nvinfo : EIATTR_SW_WAR
	.align		4
.L_14:
        /*0030*/ 	.byte	0x04, 0x36
        /*0032*/ 	.short	(.L_16 - .L_15)
.L_15:
        /*0034*/ 	.word	0x00000008
.L_16:


//--------------------- .nv.callgraph             --------------------------
	.section	.nv.callgraph,"",@"SHT_CUDA_CALLGRAPH"
	.align	4
	.sectionentsize	8
	.align		4
        /*0000*/ 	.word	0x00000000
	.align		4
        /*0004*/ 	.word	0xffffffff
	.align		4
        /*0008*/ 	.word	index@(_Z3addv)
	.align		4
        /*000c*/ 	.word	index@(vprintf)
	.align		4
        /*0010*/ 	.word	0x00000000
	.align		4
        /*0014*/ 	.word	0xfffffffe
	.align		4
        /*0018*/ 	.word	0x00000000
	.align		4
        /*001c*/ 	.word	0xfffffffd
	.align		4
        /*0020*/ 	.word	0x00000000
	.align		4
        /*0024*/ 	.word	0xfffffffc


//--------------------- .nv.constant4             --------------------------
	.section	.nv.constant4,"a",@progbits
	.align	8
	.align		8
.nv.constant4:
        /*0000*/ 	.dword	vprintf
	.align		8
        /*0008*/ 	.dword	$str


//--------------------- .text._Z3addv             --------------------------
	.section	.text._Z3addv,"ax",@progbits
	.align	128
        .global         _Z3addv
        .type           _Z3addv,@function
        .size           _Z3addv,(.L_x_2 - _Z3addv)
        .other          _Z3addv,@"STO_CUDA_ENTRY STV_DEFAULT"
_Z3addv:
.text._Z3addv:
[----:B------:R-:W0:Y:S01]  /*0000*/  LDC R1, c[0x0][0x37c] ;  /* 0x0000df00ff017b82 */ /* 0x000e220000000800 */
[----:B------:R-:W1:Y:S01]  /*0010*/  S2R R9, SR_CTAID.X ;  /* 0x0000000000097919 */ /* 0x000e620000002500 */
[----:B------:R-:W2:Y:S06]  /*0020*/  LDCU UR5, c[0x0][0x2fc] ;  /* 0x00005f80ff0577ac */ /* 0x000eac0008000800 */
[----:B------:R-:W1:Y:S01]  /*0030*/  LDC R8, c[0x0][0x370] ;  /* 0x0000dc00ff087b82 */ /* 0x000e620000000800 */
[----:B0-----:R-:W-:Y:S01]  /*0040*/  VIADD R1, R1, 0xfffffff0 ;  /* 0xfffffff001017836 */ /* 0x001fe20000000000 */
[----:B------:R-:W1:Y:S01]  /*0050*/  S2R R11, SR_TID.X ;  /* 0x00000000000b7919 */ /* 0x000e620000002100 */
[----:B------:R-:W-:Y:S01]  /*0060*/  MOV R0, 0x0 ;  /* 0x0000000000007802 */ /* 0x000fe20000000f00 */
[----:B------:R-:W0:Y:S04]  /*0070*/  LDCU UR4, c[0x0][0x2f8] ;  /* 0x00005f00ff0477ac */ /* 0x000e280008000800 */
[----:B------:R-:W1:Y:S01]  /*0080*/  LDC R10, c[0x0][0x360] ;  /* 0x0000d800ff0a7b82 */ /* 0x000e620000000800 */
[----:B------:R-:W3:Y:S07]  /*0090*/  LDCU.64 UR6, c[0x4][0x8] ;  /* 0x01000100ff0677ac */ /* 0x000eee0008000a00 */
[----:B------:R4:W5:Y:S01]  /*00a0*/  LDC.64 R2, c[0x4][R0] ;  /* 0x0100000000027b82 */ /* 0x0009620000000a00 */
[----:B0-----:R-:W-:Y:S01]  /*00b0*/  IADD3 R6, P0, PT, R1, UR4, RZ ;  /* 0x0000000401067c10 */ /* 0x001fe2000ff1e0ff */
[----:B---3--:R-:W-:Y:S01]  /*00c0*/  IMAD.U32 R4, RZ, RZ, UR6 ;  /* 0x00000006ff047e24 */ /* 0x008fe2000f8e00ff */
[----:B------:R-:W-:-:S03]  /*00d0*/  MOV R5, UR7 ;  /* 0x0000000700057c02 */ /* 0x000fc60008000f00 */
[----:B--2---:R-:W-:Y:S01]  /*00e0*/  IMAD.X R7, RZ, RZ, UR5, P0 ;  /* 0x00000005ff077e24 */ /* 0x004fe200080e06ff */
[----:B-1----:R4:W-:Y:S07]  /*00f0*/  STL.128 [R1], R8 ;  /* 0x0000000801007387 */ /* 0x0029ee0000100c00 */
[----:B------:R-:W-:-:S07]  /*0100*/  LEPC R20, `(.L_x_0) ;  /* 0x000000001014794e */ /* 0x000fce0000000000 */
[----:B----45:R-:W-:Y:S05]  /*0110*/  CALL.ABS.NOINC R2 ;  /* 0x0000000002007343 */ /* 0x030fea0003c00000 */
.L_x_0:
[----:B------:R-:W-:Y:S05]  /*0120*/  EXIT ;  /* 0x000000000000794d */ /* 0x000fea0003800000 */
.L_x_1:
[----:B------:R-:W-:-:S00]  /*0130*/  BRA `(.L_x_1) ;  /* 0xfffffffc00fc7947 */ /* 0x000fc0000383ffff */
[----:B------:R-:W-:-:S00]  /*0140*/  NOP ;  /* 0x0000000000007918 */ /* 0x000fc00000000000 */
        /* <DEDUP_REMOVED lines=11> */
.L_x_2:


//--------------------- .nv.global.init           --------------------------
	.section	.nv.global.init,"aw",@progbits
.nv.global.init:
	.type		$str,@object
	.size		$str,(.L_0 - $str)
$str:
        /*0000*/ 	.byte	0x67, 0x72, 0x69, 0x64, 0x44, 0x69, 0x6d, 0x2e, 0x78, 0x3a, 0x20, 0x25, 0x64, 0x20, 0x2d, 0x2d
        /*0010*/ 	.byte	0x20, 0x62, 0x6c, 0x6f, 0x63, 0x6b, 0x49, 0x64, 0x78, 0x2e, 0x78, 0x3a, 0x20, 0x25, 0x64, 0x20
        /*0020*/ 	.byte	0x2d, 0x2d, 0x20, 0x62, 0x6c, 0x6f, 0x63, 0x6b, 0x44, 0x69, 0x6d, 0x2e, 0x78, 0x3a, 0x20, 0x25
        /*0030*/ 	.byte	0x64, 0x20, 0x2d, 0x2d, 0x20, 0x74, 0x68, 0x72, 0x65, 0x61, 0x64, 0x49, 0x64, 0x78, 0x2e, 0x78
        /*0040*/ 	.byte	0x3a, 0x20, 0x25, 0x64, 0x0a, 0x00
.L_0:


//--------------------- .nv.shared.reserved.0     --------------------------
	.section	.nv.shared.reserved.0,"aw",@nobits
	.weak		__nv_reservedSMEM_offset_0_alias
	.size		__nv_reservedSMEM_offset_0_alias, 0, 64
	.other		__nv_reservedSMEM_offset_0_alias,@"STO_CUDA_RESERVED_SHARED STV_DEFAULT"
__nv_reservedSMEM_offset_0_alias:
	.zero		0
	.zero		64


//--------------------- .nv.constant0._Z3addv     --------------------------
	.section	.nv.constant0._Z3addv,"a",@progbits
	.sectionflags	@""
	.align	4
.nv.constant0._Z3addv:
	.zero		896


//--------------------- SYMBOLS --------------------------

	.type		.nv.reservedSmem.offset0,@object
	.size		.nv.reservedSmem.offset0,0x4
	.type		vprintf,@function
